//
// Generated by NVIDIA NVVM Compiler
//
// Compiler Build ID: CL-36424714
// Cuda compilation tools, release 13.0, V13.0.88
// Based on NVVM 20.0.0
//

.version 9.0
.target sm_100
.address_size 64

	// .globl	_Z9sumReducePiS_

.visible .entry _Z9sumReducePiS_(
	.param .u64 .ptr .align 1 _Z9sumReducePiS__param_0,
	.param .u64 .ptr .align 1 _Z9sumReducePiS__param_1
)
{
	.reg .pred 	%p<4>;
	.reg .b32 	%r<10>;
	.reg .b64 	%rd<9>;

	ld.param.u64 	%rd4, [_Z9sumReducePiS__param_0];
	ld.param.u64 	%rd3, [_Z9sumReducePiS__param_1];
	cvta.to.global.u64 	%rd1, %rd4;
	mov.u32 	%r1, %tid.x;
	mov.u32 	%r9, %ntid.x;
	mul.wide.u32 	%rd5, %r1, 4;
	add.s64 	%rd2, %rd1, %rd5;
$L__BB0_1:
	setp.ge.u32 	%p1, %r1, %r9;
	@%p1 bra 	$L__BB0_3;
	mul.wide.s32 	%rd6, %r9, 4;
	add.s64 	%rd7, %rd2, %rd6;
	ld.global.u32 	%r5, [%rd7];
	ld.global.u32 	%r6, [%rd2];
	add.s32 	%r7, %r6, %r5;
	st.global.u32 	[%rd2], %r7;
$L__BB0_3:
	bar.sync 	0;
	shr.u32 	%r4, %r9, 1;
	setp.gt.u32 	%p2, %r9, 1;
	mov.u32 	%r9, %r4;
	@%p2 bra 	$L__BB0_1;
	setp.ne.s32 	%p3, %r1, 0;
	@%p3 bra 	$L__BB0_6;
	ld.global.u32 	%r8, [%rd1];
	cvta.to.global.u64 	%rd8, %rd3;
	st.global.u32 	[%rd8], %r8;
$L__BB0_6:
	ret;

}


// ===== COMPILED SASS (sm_100) =====

	.target	sm_100

	.elftype	@"ET_EXEC"


//--------------------- .note.nv.tkinfo           --------------------------
	.section	.note.nv.tkinfo,"",@"SHT_NOTE"
	.sectionflags	@"SHF_NOTE_NV_TKINFO"
	.tkinfo
        /*0018*/ 	.word	0x00000002
        /*0030*/ 	.string	""
        /*0030*/ 	.string	"ptxas"
        /*0030*/ 	.string	"Cuda compilation tools, release 13.0, V13.0.88"
        /*0030*/ 	.string	"Build cuda_13.0.r13.0/compiler.36424714_0"
        /*0030*/ 	.string	"-arch sm_100 -m 64 "



//--------------------- .note.nv.cuinfo           --------------------------
	.section	.note.nv.cuinfo,"",@"SHT_NOTE"
	.sectionflags	@"SHF_NOTE_NV_CUINFO"
        /*0018*/ 	.short	0x0002
        /*001a*/ 	.short	0x0064
        /*001c*/ 	.short	0x0082
	.zero		2


//--------------------- .nv.info                  --------------------------
	.section	.nv.info,"",@"SHT_CUDA_INFO"
	.align	4


	//----- nvinfo : EIATTR_REGCOUNT
	.align		4
        /*0000*/ 	.byte	0x04, 0x2f
        /*0002*/ 	.short	(.L_1 - .L_0)
	.align		4
.L_0:
        /*0004*/ 	.word	index@(_Z9sumReducePiS_)
        /*0008*/ 	.word	0x0000000c


	//----- nvinfo : EIATTR_FRAME_SIZE
	.align		4
.L_1:
        /*000c*/ 	.byte	0x04, 0x11
        /*000e*/ 	.short	(.L_3 - .L_2)
	.align		4
.L_2:
        /*0010*/ 	.word	index@(_Z9sumReducePiS_)
        /*0014*/ 	.word	0x00000000


	//----- nvinfo : EIATTR_MIN_STACK_SIZE
	.align		4
.L_3:
        /*0018*/ 	.byte	0x04, 0x12
        /*001a*/ 	.short	(.L_5 - .L_4)
	.align		4
.L_4:
        /*001c*/ 	.word	index@(_Z9sumReducePiS_)
        /*0020*/ 	.word	0x00000000
.L_5:


//--------------------- .nv.compat                --------------------------
	.section	.nv.compat,"",@"SHT_CUDA_COMPAT_INFO"
	.align	4
        /*0000*/ 	.byte	0x02, 0x09, 0x00, 0x00, 0x02, 0x02, 0x01, 0x00, 0x02, 0x05, 0x05, 0x00, 0x03, 0x07, 0x01, 0x01
        /*0010*/ 	.byte	0x02, 0x03, 0x00, 0x00, 0x02, 0x06, 0x01, 0x00, 0x04, 0x0b, 0x08, 0x00, 0x09, 0x00, 0x00, 0x00
        /*0020*/ 	.byte	0x00, 0x00, 0x00, 0x00


//--------------------- .nv.info._Z9sumReducePiS_ --------------------------
	.section	.nv.info._Z9sumReducePiS_,"",@"SHT_CUDA_INFO"
	.sectionflags	@""
	.align	4


	//----- nvinfo : EIATTR_CUDA_API_VERSION
	.align		4
        /*0000*/ 	.byte	0x04, 0x37
        /*0002*/ 	.short	(.L_7 - .L_6)
.L_6:
        /*0004*/ 	.word	0x00000082


	//----- nvinfo : EIATTR_KPARAM_INFO
	.align		4
.L_7:
        /*0008*/ 	.byte	0x04, 0x17
        /*000a*/ 	.short	(.L_9 - .L_8)
.L_8:
        /*000c*/ 	.word	0x00000000
        /*0010*/ 	.short	0x0001
        /*0012*/ 	.short	0x0008
        /*0014*/ 	.byte	0x00, 0xf5, 0x21, 0x00


	//----- nvinfo : EIATTR_KPARAM_INFO
	.align		4
.L_9:
        /*0018*/ 	.byte	0x04, 0x17
        /*001a*/ 	.short	(.L_11 - .L_10)
.L_10:
        /*001c*/ 	.word	0x00000000
        /*0020*/ 	.short	0x0000
        /*0022*/ 	.short	0x0000
        /*0024*/ 	.byte	0x00, 0xf5, 0x21, 0x00


	//----- nvinfo : EIATTR_SPARSE_MMA_MASK
	.align		4
.L_11:
        /*0028*/ 	.byte	0x03, 0x50
        /*002a*/ 	.short	0x0000


	//----- nvinfo : EIATTR_MAXREG_COUNT
	.align		4
        /*002c*/ 	.byte	0x03, 0x1b
        /*002e*/ 	.short	0x00ff


	//----- nvinfo : EIATTR_NUM_BARRIERS
	.align		4
        /*0030*/ 	.byte	0x02, 0x4c
        /*0032*/ 	.byte	0x01
	.zero		1


	//----- nvinfo : EIATTR_MERCURY_ISA_VERSION
	.align		4
        /*0034*/ 	.byte	0x03, 0x5f
        /*0036*/ 	.short	0x0101


	//----- nvinfo : EIATTR_VRC_CTA_INIT_COUNT
	.align		4
        /*0038*/ 	.byte	0x02, 0x4a
	.zero		1
	.zero		1


	//----- nvinfo : EIATTR_EXIT_INSTR_OFFSETS
	.align		4
        /*003c*/ 	.byte	0x04, 0x1c
        /*003e*/ 	.short	(.L_13 - .L_12)


	//   ....[0]....
.L_12:
        /*0040*/ 	.word	0x00000150


	//   ....[1]....
        /*0044*/ 	.word	0x000001a0


	//----- nvinfo : EIATTR_CRS_STACK_SIZE
	.align		4
.L_13:
        /*0048*/ 	.byte	0x04, 0x1e
        /*004a*/ 	.short	(.L_15 - .L_14)
.L_14:
        /*004c*/ 	.word	0x00000000


	//----- nvinfo : EIATTR_CBANK_PARAM_SIZE
	.align		4
.L_15:
        /*0050*/ 	.byte	0x03, 0x19
        /*0052*/ 	.short	0x0010


	//----- nvinfo : EIATTR_PARAM_CBANK
	.align		4
        /*0054*/ 	.byte	0x04, 0x0a
        /*0056*/ 	.short	(.L_17 - .L_16)
	.align		4
.L_16:
        /*0058*/ 	.word	index@(.nv.constant0._Z9sumReducePiS_)
        /*005c*/ 	.short	0x0380
        /*005e*/ 	.short	0x0010


	//----- nvinfo : EIATTR_SW_WAR
	.align		4
.L_17:
        /*0060*/ 	.byte	0x04, 0x36
        /*0062*/ 	.short	(.L_19 - .L_18)
.L_18:
        /*0064*/ 	.word	0x00000008
.L_19:


//--------------------- .nv.callgraph             --------------------------
	.section	.nv.callgraph,"",@"SHT_CUDA_CALLGRAPH"
	.align	4
	.sectionentsize	8
	.align		4
        /*0000*/ 	.word	0x00000000
	.align		4
        /*0004*/ 	.word	0xffffffff
	.align		4
        /*0008*/ 	.word	0x00000000
	.align		4
        /*000c*/ 	.word	0xfffffffe
	.align		4
        /*0010*/ 	.word	0x00000000
	.align		4
        /*0014*/ 	.word	0xfffffffd
	.align		4
        /*0018*/ 	.word	0x00000000
	.align		4
        /*001c*/ 	.word	0xfffffffc


//--------------------- .text._Z9sumReducePiS_    --------------------------
	.section	.text._Z9sumReducePiS_,"ax",@progbits
	.align	128
        .global         _Z9sumReducePiS_
        .type           _Z9sumReducePiS_,@function
        .size           _Z9sumReducePiS_,(.L_x_4 - _Z9sumReducePiS_)
        .other          _Z9sumReducePiS_,@"STO_CUDA_ENTRY STV_DEFAULT"
_Z9sumReducePiS_:
.text._Z9sumReducePiS_:
[----:B------:R-:W-:Y:S01]  /*0000*/  LDC R1, c[0x0][0x37c] ;  /* 0x0000df00ff017b82 */ /* 0x000fe20000000800 */
[----:B------:R-:W0:Y:S07]  /*0010*/  S2R R0, SR_TID.X ;  /* 0x0000000000007919 */ /* 0x000e2e0000002100 */
[----:B------:R-:W0:Y:S01]  /*0020*/  LDC.64 R2, c[0x0][0x380] ;  /* 0x0000e000ff027b82 */ /* 0x000e220000000a00 */
[----:B------:R-:W1:Y:S01]  /*0030*/  LDCU UR6, c[0x0][0x360] ;  /* 0x00006c00ff0677ac */ /* 0x000e620008000800 */
[----:B------:R-:W2:Y:S01]  /*0040*/  LDCU.64 UR4, c[0x0][0x358] ;  /* 0x00006b00ff0477ac */ /* 0x000ea20008000a00 */
[----:B-1----:R-:W-:-:S02]  /*0050*/  IMAD.U32 R7, RZ, RZ, UR6 ;  /* 0x00000006ff077e24 */ /* 0x002fc4000f8e00ff */
[----:B0-2---:R-:W-:-:S07]  /*0060*/  IMAD.WIDE.U32 R2, R0, 0x4, R2 ;  /* 0x0000000400027825 */ /* 0x005fce00078e0002 */
.L_x_2:
[----:B------:R-:W-:Y:S01]  /*0070*/  ISETP.GE.U32.AND P0, PT, R0, R7, PT ;  /* 0x000000070000720c */ /* 0x000fe20003f06070 */
[----:B------:R-:W-:-:S12]  /*0080*/  BSSY.RECONVERGENT B0, `(.L_x_0) ;  /* 0x0000007000007945 */ /* 0x000fd80003800200 */
[----:B0-----:R-:W-:Y:S05]  /*0090*/  @P0 BRA `(.L_x_1) ;  /* 0x0000000000140947 */ /* 0x001fea0003800000 */
[----:B------:R-:W-:Y:S01]  /*00a0*/  IMAD.WIDE R4, R7, 0x4, R2 ;  /* 0x0000000407047825 */ /* 0x000fe200078e0202 */
[----:B------:R-:W2:Y:S05]  /*00b0*/  LDG.E R9, desc[UR4][R2.64] ;  /* 0x0000000402097981 */ /* 0x000eaa000c1e1900 */
[----:B------:R-:W2:Y:S02]  /*00c0*/  LDG.E R4, desc[UR4][R4.64] ;  /* 0x0000000404047981 */ /* 0x000ea4000c1e1900 */
[----:B--2---:R-:W-:-:S05]  /*00d0*/  IMAD.IADD R9, R4, 0x1, R9 ;  /* 0x0000000104097824 */ /* 0x004fca00078e0209 */
[----:B------:R0:W-:Y:S02]  /*00e0*/  STG.E desc[UR4][R2.64], R9 ;  /* 0x0000000902007986 */ /* 0x0001e4000c101904 */
.L_x_1:
[----:B------:R-:W-:Y:S05]  /*00f0*/  BSYNC.RECONVERGENT B0 ;  /* 0x0000000000007941 */ /* 0x000fea0003800200 */
.L_x_0:
[----:B------:R-:W-:Y:S01]  /*0100*/  BAR.SYNC.DEFER_BLOCKING 0x0 ;  /* 0x0000000000007b1d */ /* 0x000fe20000010000 */
[----:B------:R-:W-:Y:S02]  /*0110*/  ISETP.GT.U32.AND P0, PT, R7, 0x1, PT ;  /* 0x000000010700780c */ /* 0x000fe40003f04070 */
[----:B------:R-:W-:-:S11]  /*0120*/  SHF.R.U32.HI R7, RZ, 0x1, R7 ;  /* 0x00000001ff077819 */ /* 0x000fd60000011607 */
[----:B------:R-:W-:Y:S05]  /*0130*/  @P0 BRA `(.L_x_2) ;  /* 0xfffffffc00cc0947 */ /* 0x000fea000383ffff */
[----:B------:R-:W-:-:S13]  /*0140*/  ISETP.NE.AND P0, PT, R0, RZ, PT ;  /* 0x000000ff0000720c */ /* 0x000fda0003f05270 */
[----:B------:R-:W-:Y:S05]  /*0150*/  @P0 EXIT ;  /* 0x000000000000094d */ /* 0x000fea0003800000 */
[----:B0-----:R-:W0:Y:S02]  /*0160*/  LDC.64 R2, c[0x0][0x380] ;  /* 0x0000e000ff027b82 */ /* 0x001e240000000a00 */
[----:B0-----:R-:W2:Y:S06]  /*0170*/  LDG.E R3, desc[UR4][R2.64] ;  /* 0x0000000402037981 */ /* 0x001eac000c1e1900 */
[----:B------:R-:W2:Y:S02]  /*0180*/  LDC.64 R4, c[0x0][0x388] ;  /* 0x0000e200ff047b82 */ /* 0x000ea40000000a00 */
[----:B--2---:R-:W-:Y:S01]  /*0190*/  STG.E desc[UR4][R4.64], R3 ;  /* 0x0000000304007986 */ /* 0x004fe2000c101904 */
[----:B------:R-:W-:Y:S05]  /*01a0*/  EXIT ;  /* 0x000000000000794d */ /* 0x000fea0003800000 */
.L_x_3:
[----:B------:R-:W-:-:S00]  /*01b0*/  BRA `(.L_x_3) ;  /* 0xfffffffc00fc7947 */ /* 0x000fc0000383ffff */
[----:B------:R-:W-:-:S00]  /*01c0*/  NOP ;  /* 0x0000000000007918 */ /* 0x000fc00000000000 */
        /* <DEDUP_REMOVED lines=11> */
.L_x_4:


//--------------------- .nv.shared.reserved.0     --------------------------
	.section	.nv.shared.reserved.0,"aw",@nobits
	.weak		__nv_reservedSMEM_offset_0_alias
	.size		__nv_reservedSMEM_offset_0_alias, 0, 64
	.other		__nv_reservedSMEM_offset_0_alias,@"STO_CUDA_RESERVED_SHARED STV_DEFAULT"
__nv_reservedSMEM_offset_0_alias:
	.zero		0
	.zero		64


//--------------------- .nv.constant0._Z9sumReducePiS_ --------------------------
	.section	.nv.constant0._Z9sumReducePiS_,"a",@progbits
	.sectionflags	@""
	.align	4
.nv.constant0._Z9sumReducePiS_:
	.zero		912


//--------------------- SYMBOLS --------------------------

	.type		.nv.reservedSmem.offset0,@object
	.size		.nv.reservedSmem.offset0,0x4
